	.headerflags	@"EF_CUDA_TEXMODE_UNIFIED EF_CUDA_64BIT_ADDRESS EF_CUDA_ACCELERATORS EF_CUDA_SM90 EF_CUDA_VIRTUAL_SM(EF_CUDA_SM90)"
	.elftype	@"ET_EXEC"


//--------------------- .nv.info                  --------------------------
	.section	.nv.info,"",@"SHT_CUDA_INFO"
	.align	4


	//----- nvinfo : EIATTR_REGCOUNT
	.align		4
        /*0000*/ 	.byte	0x04, 0x2f
        /*0002*/ 	.short	(.L_3 - .L_2)
	.align		4
.L_2:
        /*0004*/ 	.word	index@(triton_poi_fused__native_batch_norm_legit_no_training_reflection_pad2d_relu_12)
        /*0008*/ 	.word	0x00000020


	//----- nvinfo : EIATTR_MIN_STACK_SIZE
	.align		4
.L_3:
        /*000c*/ 	.byte	0x04, 0x12
        /*000e*/ 	.short	(.L_5 - .L_4)
	.align		4
.L_4:
        /*0010*/ 	.word	index@(triton_poi_fused__native_batch_norm_legit_no_training_reflection_pad2d_relu_12)
        /*0014*/ 	.word	0x00000000


	//----- nvinfo : EIATTR_FRAME_SIZE
	.align		4
.L_5:
        /*0018*/ 	.byte	0x04, 0x11
        /*001a*/ 	.short	(.L_7 - .L_6)
	.align		4
.L_6:
        /*001c*/ 	.word	index@(triton_poi_fused__native_batch_norm_legit_no_training_reflection_pad2d_relu_12)
        /*0020*/ 	.word	0x00000000


	//----- nvinfo : EIATTR_MIN_STACK_SIZE
	.align		4
.L_7:
        /*0024*/ 	.byte	0x04, 0x12
        /*0026*/ 	.short	(.L_9 - .L_8)
	.align		4
.L_8:
        /*0028*/ 	.word	index@(triton_poi_fused__native_batch_norm_legit_no_training_reflection_pad2d_relu_12)
        /*002c*/ 	.word	0x00000000
.L_9:


//--------------------- .nv.info.triton_poi_fused__native_batch_norm_legit_no_training_reflection_pad2d_relu_12 --------------------------
	.section	.nv.info.triton_poi_fused__native_batch_norm_legit_no_training_reflection_pad2d_relu_12,"",@"SHT_CUDA_INFO"
	.sectionflags	@""
	.align	4


	//----- nvinfo : EIATTR_CUDA_API_VERSION
	.align		4
        /*0000*/ 	.byte	0x04, 0x37
        /*0002*/ 	.short	(.L_11 - .L_10)
.L_10:
        /*0004*/ 	.word	0x0000007c


	//----- nvinfo : EIATTR_KPARAM_INFO
	.align		4
.L_11:
        /*0008*/ 	.byte	0x04, 0x17
        /*000a*/ 	.short	(.L_13 - .L_12)
.L_12:
        /*000c*/ 	.word	0x00000000
        /*0010*/ 	.short	0x0006
        /*0012*/ 	.short	0x0030
        /*0014*/ 	.byte	0x00, 0xf0, 0x11, 0x00


	//----- nvinfo : EIATTR_KPARAM_INFO
	.align		4
.L_13:
        /*0018*/ 	.byte	0x04, 0x17
        /*001a*/ 	.short	(.L_15 - .L_14)
.L_14:
        /*001c*/ 	.word	0x00000000
        /*0020*/ 	.short	0x0005
        /*0022*/ 	.short	0x0028
        /*0024*/ 	.byte	0x00, 0xf4, 0x21, 0x00


	//----- nvinfo : EIATTR_KPARAM_INFO
	.align		4
.L_15:
        /*0028*/ 	.byte	0x04, 0x17
        /*002a*/ 	.short	(.L_17 - .L_16)
.L_16:
        /*002c*/ 	.word	0x00000000
        /*0030*/ 	.short	0x0004
        /*0032*/ 	.short	0x0020
        /*0034*/ 	.byte	0x00, 0xf4, 0x21, 0x00


	//----- nvinfo : EIATTR_KPARAM_INFO
	.align		4
.L_17:
        /*0038*/ 	.byte	0x04, 0x17
        /*003a*/ 	.short	(.L_19 - .L_18)
.L_18:
        /*003c*/ 	.word	0x00000000
        /*0040*/ 	.short	0x0003
        /*0042*/ 	.short	0x0018
        /*0044*/ 	.byte	0x00, 0xf4, 0x21, 0x00


	//----- nvinfo : EIATTR_KPARAM_INFO
	.align		4
.L_19:
        /*0048*/ 	.byte	0x04, 0x17
        /*004a*/ 	.short	(.L_21 - .L_20)
.L_20:
        /*004c*/ 	.word	0x00000000
        /*0050*/ 	.short	0x0002
        /*0052*/ 	.short	0x0010
        /*0054*/ 	.byte	0x00, 0xf4, 0x21, 0x00


	//----- nvinfo : EIATTR_KPARAM_INFO
	.align		4
.L_21:
        /*0058*/ 	.byte	0x04, 0x17
        /*005a*/ 	.short	(.L_23 - .L_22)
.L_22:
        /*005c*/ 	.word	0x00000000
        /*0060*/ 	.short	0x0001
        /*0062*/ 	.short	0x0008
        /*0064*/ 	.byte	0x00, 0xf4, 0x21, 0x00


	//----- nvinfo : EIATTR_KPARAM_INFO
	.align		4
.L_23:
        /*0068*/ 	.byte	0x04, 0x17
        /*006a*/ 	.short	(.L_25 - .L_24)
.L_24:
        /*006c*/ 	.word	0x00000000
        /*0070*/ 	.short	0x0000
        /*0072*/ 	.short	0x0000
        /*0074*/ 	.byte	0x00, 0xf4, 0x21, 0x00


	//----- nvinfo : EIATTR_SPARSE_MMA_MASK
	.align		4
.L_25:
        /*0078*/ 	.byte	0x03, 0x50
        /*007a*/ 	.short	0x0000


	//----- nvinfo : EIATTR_MAXREG_COUNT
	.align		4
        /*007c*/ 	.byte	0x03, 0x1b
        /*007e*/ 	.short	0x00ff


	//----- nvinfo : EIATTR_EXIT_INSTR_OFFSETS
	.align		4
        /*0080*/ 	.byte	0x04, 0x1c
        /*0082*/ 	.short	(.L_27 - .L_26)


	//   ....[0]....
.L_26:
        /*0084*/ 	.word	0x00000dc0


	//----- nvinfo : EIATTR_REQNTID
	.align		4
.L_27:
        /*0088*/ 	.byte	0x04, 0x10
        /*008a*/ 	.short	(.L_29 - .L_28)
.L_28:
        /*008c*/ 	.word	0x00000080
        /*0090*/ 	.word	0x00000001
        /*0094*/ 	.word	0x00000001


	//----- nvinfo : EIATTR_CBANK_PARAM_SIZE
	.align		4
.L_29:
        /*0098*/ 	.byte	0x03, 0x19
        /*009a*/ 	.short	0x0034


	//----- nvinfo : EIATTR_PARAM_CBANK
	.align		4
        /*009c*/ 	.byte	0x04, 0x0a
        /*009e*/ 	.short	(.L_31 - .L_30)
	.align		4
.L_30:
        /*00a0*/ 	.word	index@(.nv.constant0.triton_poi_fused__native_batch_norm_legit_no_training_reflection_pad2d_relu_12)
        /*00a4*/ 	.short	0x0210
        /*00a6*/ 	.short	0x0034


	//----- nvinfo : EIATTR_SW_WAR
	.align		4
.L_31:
        /*00a8*/ 	.byte	0x04, 0x36
        /*00aa*/ 	.short	(.L_33 - .L_32)
.L_32:
        /*00ac*/ 	.word	0x00000008
.L_33:


//--------------------- .nv.callgraph             --------------------------
	.section	.nv.callgraph,"",@"SHT_CUDA_CALLGRAPH"
	.align	4
	.sectionentsize	8
	.align		4
        /*0000*/ 	.word	0x00000000
	.align		4
        /*0004*/ 	.word	0xffffffff
	.align		4
        /*0008*/ 	.word	0x00000000
	.align		4
        /*000c*/ 	.word	0xfffffffe
	.align		4
        /*0010*/ 	.word	0x00000000
	.align		4
        /*0014*/ 	.word	0xfffffffd
	.align		4
        /*0018*/ 	.word	0x00000000
	.align		4
        /*001c*/ 	.word	0xfffffffc


//--------------------- .nv.constant4             --------------------------
	.section	.nv.constant4,"a",@progbits
	.align	8
	.align		8
.nv.constant4:
        /*0000*/ 	.dword	_$_str
	.align		8
        /*0008*/ 	.dword	_$_str_$_2


//--------------------- .text.triton_poi_fused__native_batch_norm_legit_no_training_reflection_pad2d_relu_12 --------------------------
	.section	.text.triton_poi_fused__native_batch_norm_legit_no_training_reflection_pad2d_relu_12,"ax",@progbits
	.align	128
        .global         triton_poi_fused__native_batch_norm_legit_no_training_reflection_pad2d_relu_12
        .type           triton_poi_fused__native_batch_norm_legit_no_training_reflection_pad2d_relu_12,@function
        .size           triton_poi_fused__native_batch_norm_legit_no_training_reflection_pad2d_relu_12,(.L_x_1 - triton_poi_fused__native_batch_norm_legit_no_training_reflection_pad2d_relu_12)
        .other          triton_poi_fused__native_batch_norm_legit_no_training_reflection_pad2d_relu_12,@"STO_CUDA_ENTRY STV_DEFAULT"
triton_poi_fused__native_batch_norm_legit_no_training_reflection_pad2d_relu_12:
.text.triton_poi_fused__native_batch_norm_legit_no_training_reflection_pad2d_relu_12:
[----:B------:R-:W-:Y:S01]  /*0000*/  LDC R1, c[0x0][0x28] ;  /* 0x00000a00ff017b82 */ /* 0x000fe20000000800 */
[----:B------:R-:W1:Y:S07]  /*0010*/  S2R R0, SR_TID.X ;  /* 0x0000000000007919 */ /* 0x000e6e0000002100 */
[----:B------:R-:W2:Y:S01]  /*0020*/  LDC.64 R18, c[0x0][0x210] ;  /* 0x00008400ff127b82 */ /* 0x000ea20000000a00 */
[----:B------:R-:W-:Y:S01]  /*0030*/  ULDC.64 UR4, c[0x0][0x208] ;  /* 0x0000820000047ab9 */ /* 0x000fe20000000a00 */
[----:B------:R-:W3:Y:S01]  /*0040*/  S2R R3, SR_CTAID.X ;  /* 0x0000000000037919 */ /* 0x000ee20000002500 */
[----:B-1----:R-:W-:-:S04]  /*0050*/  SHF.L.U32 R0, R0, 0x2, RZ ;  /* 0x0000000200007819 */ /* 0x002fc800000006ff */
[----:B------:R-:W-:Y:S02]  /*0060*/  LOP3.LUT R0, R0, 0x1fc, RZ, 0xc0, !PT ;  /* 0x000001fc00007812 */ /* 0x000fe400078ec0ff */
[----:B---3--:R-:W-:Y:S02]  /*0070*/  SHF.R.S32.HI R9, RZ, 0x15, R3 ;  /* 0x00000015ff097819 */ /* 0x008fe40000011403 */
[----:B------:R-:W-:Y:S02]  /*0080*/  LEA R0, R3, R0, 0xa ;  /* 0x0000000003007211 */ /* 0x000fe400078e50ff */
[----:B------:R-:W-:Y:S02]  /*0090*/  SGXT R9, R9, 0x1 ;  /* 0x000000010909781a */ /* 0x000fe40000000200 */
[----:B------:R-:W-:Y:S01]  /*00a0*/  IADD3 R26, R0, 0x2, RZ ;  /* 0x00000002001a7810 */ /* 0x000fe20007ffe0ff */
[----:B------:R-:W-:Y:S01]  /*00b0*/  IMAD.HI R2, R0, 0x66666667, RZ ;  /* 0x6666666700027827 */ /* 0x000fe200078e02ff */
[----:B------:R-:W-:-:S02]  /*00c0*/  IADD3 R7, R0, 0x200, RZ ;  /* 0x0000020000077810 */ /* 0x000fc40007ffe0ff */
[----:B------:R-:W-:Y:S01]  /*00d0*/  IADD3 R28, R0, 0x3, RZ ;  /* 0x00000003001c7810 */ /* 0x000fe20007ffe0ff */
[C---:B------:R-:W-:Y:S01]  /*00e0*/  IMAD.HI R5, R0.reuse, 0x51eb851f, RZ ;  /* 0x51eb851f00057827 */ /* 0x040fe200078e02ff */
[----:B------:R-:W-:Y:S02]  /*00f0*/  SHF.R.U32.HI R3, RZ, 0x1f, R2 ;  /* 0x0000001fff037819 */ /* 0x000fe40000011602 */
[----:B------:R-:W-:Y:S01]  /*0100*/  LEA.HI R8, R9, R7, RZ, 0x9 ;  /* 0x0000000709087211 */ /* 0x000fe200078f48ff */
[----:B------:R-:W-:Y:S01]  /*0110*/  VIADD R24, R0, 0x1 ;  /* 0x0000000100187836 */ /* 0x000fe20000000000 */
[----:B------:R-:W-:Y:S01]  /*0120*/  SHF.R.U32.HI R6, RZ, 0x1f, R5 ;  /* 0x0000001fff067819 */ /* 0x000fe20000011605 */
[----:B------:R-:W-:Y:S01]  /*0130*/  IMAD.HI R12, R7, 0x66666667, RZ ;  /* 0x66666667070c7827 */ /* 0x000fe200078e02ff */
[----:B------:R-:W-:Y:S02]  /*0140*/  LEA.HI.SX32 R2, R2, R3, 0x15 ;  /* 0x0000000302027211 */ /* 0x000fe400078faaff */
[----:B------:R-:W-:Y:S01]  /*0150*/  LEA.HI R4, R9, R24, RZ, 0x9 ;  /* 0x0000001809047211 */ /* 0x000fe200078f48ff */
[----:B------:R-:W-:Y:S01]  /*0160*/  IMAD.HI R17, R7, 0x51eb851f, RZ ;  /* 0x51eb851f07117827 */ /* 0x000fe200078e02ff */
[----:B------:R-:W-:-:S02]  /*0170*/  LEA.HI R3, R5, R6, RZ, 0x12 ;  /* 0x0000000605037211 */ /* 0x000fc400078f90ff */
[----:B------:R-:W-:Y:S01]  /*0180*/  SHF.R.S32.HI R5, RZ, 0x1f, R0 ;  /* 0x0000001fff057819 */ /* 0x000fe20000011400 */
[----:B------:R-:W-:Y:S01]  /*0190*/  IMAD.HI R13, R2, 0x66666667, RZ ;  /* 0x66666667020d7827 */ /* 0x000fe200078e02ff */
[----:B------:R-:W-:Y:S02]  /*01a0*/  LOP3.LUT R11, R4, 0xfffffe00, RZ, 0xc0, !PT ;  /* 0xfffffe00040b7812 */ /* 0x000fe400078ec0ff */
[----:B------:R-:W-:Y:S02]  /*01b0*/  LEA.HI R6, R5, R0, RZ, 0x9 ;  /* 0x0000000005067211 */ /* 0x000fe400078f48ff */
[----:B------:R-:W-:Y:S01]  /*01c0*/  LEA.HI R4, R9, R26, RZ, 0x9 ;  /* 0x0000001a09047211 */ /* 0x000fe200078f48ff */
[----:B------:R-:W-:Y:S01]  /*01d0*/  IMAD.IADD R24, R24, 0x1, -R11 ;  /* 0x0000000118187824 */ /* 0x000fe200078e0a0b */
[----:B------:R-:W-:Y:S02]  /*01e0*/  SHF.R.S32.HI R10, RZ, 0x9, R6 ;  /* 0x00000009ff0a7819 */ /* 0x000fe40000011406 */
[----:B------:R-:W-:-:S02]  /*01f0*/  LOP3.LUT R5, R4, 0xfffffe00, RZ, 0xc0, !PT ;  /* 0xfffffe0004057812 */ /* 0x000fc400078ec0ff */
[----:B------:R-:W-:Y:S01]  /*0200*/  LEA.HI R4, R9, R28, RZ, 0x9 ;  /* 0x0000001c09047211 */ /* 0x000fe200078f48ff */
[----:B------:R-:W-:Y:S01]  /*0210*/  IMAD.HI R11, R10, 0x66666667, RZ ;  /* 0x666666670a0b7827 */ /* 0x000fe200078e02ff */
[----:B------:R-:W-:Y:S02]  /*0220*/  SHF.R.U32.HI R9, RZ, 0x1f, R12 ;  /* 0x0000001fff097819 */ /* 0x000fe4000001160c */
[----:B------:R-:W-:Y:S02]  /*0230*/  SHF.R.S32.HI R8, RZ, 0x9, R8 ;  /* 0x00000009ff087819 */ /* 0x000fe40000011408 */
[----:B------:R-:W-:Y:S02]  /*0240*/  LEA.HI.SX32 R9, R12, R9, 0x15 ;  /* 0x000000090c097211 */ /* 0x000fe400078faaff */
[----:B------:R-:W-:Y:S01]  /*0250*/  IADD3 R26, R26, -R5, RZ ;  /* 0x800000051a1a7210 */ /* 0x000fe20007ffe0ff */
[----:B------:R-:W-:Y:S01]  /*0260*/  IMAD.HI R12, R8, 0x66666667, RZ ;  /* 0x66666667080c7827 */ /* 0x000fe200078e02ff */
[----:B------:R-:W-:-:S02]  /*0270*/  LOP3.LUT R5, R4, 0xfffffe00, RZ, 0xc0, !PT ;  /* 0xfffffe0004057812 */ /* 0x000fc400078ec0ff */
[----:B------:R-:W-:Y:S01]  /*0280*/  SHF.R.U32.HI R4, RZ, 0x1f, R11 ;  /* 0x0000001fff047819 */ /* 0x000fe2000001160b */
[----:B------:R-:W-:Y:S01]  /*0290*/  IMAD.HI R15, R9, 0x66666667, RZ ;  /* 0x66666667090f7827 */ /* 0x000fe200078e02ff */
[----:B------:R-:W-:Y:S02]  /*02a0*/  SHF.R.U32.HI R7, RZ, 0x1f, R12 ;  /* 0x0000001fff077819 */ /* 0x000fe4000001160c */
[----:B------:R-:W-:Y:S01]  /*02b0*/  LEA.HI.SX32 R11, R11, R4, 0x1e ;  /* 0x000000040b0b7211 */ /* 0x000fe200078ff2ff */
[----:B------:R-:W-:Y:S01]  /*02c0*/  IMAD.IADD R28, R28, 0x1, -R5 ;  /* 0x000000011c1c7824 */ /* 0x000fe200078e0a05 */
[----:B------:R-:W-:Y:S01]  /*02d0*/  SHF.R.U32.HI R14, RZ, 0x1f, R13 ;  /* 0x0000001fff0e7819 */ /* 0x000fe2000001160d */
[----:B------:R-:W1:Y:S01]  /*02e0*/  LDC.64 R4, c[0x0][0x220] ;  /* 0x00008800ff047b82 */ /* 0x000e620000000a00 */
[----:B------:R-:W-:Y:S01]  /*02f0*/  SHF.R.U32.HI R16, RZ, 0x1f, R15 ;  /* 0x0000001fff107819 */ /* 0x000fe2000001160f */
[----:B------:R-:W-:Y:S01]  /*0300*/  IMAD R11, R11, 0xa, RZ ;  /* 0x0000000a0b0b7824 */ /* 0x000fe200078e02ff */
[----:B------:R-:W-:-:S02]  /*0310*/  LEA.HI.SX32 R7, R12, R7, 0x1e ;  /* 0x000000070c077211 */ /* 0x000fc400078ff2ff */
[----:B------:R-:W-:Y:S02]  /*0320*/  LEA.HI.SX32 R14, R13, R14, 0x1e ;  /* 0x0000000e0d0e7211 */ /* 0x000fe400078ff2ff */
[----:B------:R-:W-:Y:S01]  /*0330*/  LEA.HI.SX32 R16, R15, R16, 0x1e ;  /* 0x000000100f107211 */ /* 0x000fe200078ff2ff */
[----:B------:R-:W-:Y:S01]  /*0340*/  IMAD R7, R7, 0xa, RZ ;  /* 0x0000000a07077824 */ /* 0x000fe200078e02ff */
[----:B------:R-:W-:Y:S01]  /*0350*/  LOP3.LUT R11, RZ, R11, RZ, 0x33, !PT ;  /* 0x0000000bff0b7212 */ /* 0x000fe200078e33ff */
[----:B------:R-:W-:Y:S01]  /*0360*/  IMAD R14, R14, 0xa, RZ ;  /* 0x0000000a0e0e7824 */ /* 0x000fe200078e02ff */
[----:B------:R-:W-:Y:S01]  /*0370*/  SHF.R.U32.HI R12, RZ, 0x1f, R17 ;  /* 0x0000001fff0c7819 */ /* 0x000fe20000011611 */
[----:B------:R-:W-:Y:S01]  /*0380*/  IMAD R16, R16, 0xa, RZ ;  /* 0x0000000a10107824 */ /* 0x000fe200078e02ff */
[----:B------:R-:W-:Y:S02]  /*0390*/  IADD3 R10, R10, R11, RZ ;  /* 0x0000000b0a0a7210 */ /* 0x000fe40007ffe0ff */
[----:B------:R-:W-:-:S02]  /*03a0*/  LOP3.LUT R13, RZ, R7, RZ, 0x33, !PT ;  /* 0x00000007ff0d7212 */ /* 0x000fc400078e33ff */
[----:B------:R-:W-:Y:S02]  /*03b0*/  LOP3.LUT R11, RZ, R14, RZ, 0x33, !PT ;  /* 0x0000000eff0b7212 */ /* 0x000fe400078e33ff */
[----:B------:R-:W-:Y:S02]  /*03c0*/  LOP3.LUT R16, RZ, R16, RZ, 0x33, !PT ;  /* 0x00000010ff107212 */ /* 0x000fe400078e33ff */
[----:B------:R-:W-:Y:S01]  /*03d0*/  LEA.HI R17, R17, R12, RZ, 0x12 ;  /* 0x0000000c11117211 */ /* 0x000fe200078f90ff */
[----:B------:R-:W-:Y:S01]  /*03e0*/  IMAD.IADD R12, R8, 0x1, R13 ;  /* 0x00000001080c7824 */ /* 0x000fe200078e020d */
[----:B------:R-:W-:Y:S02]  /*03f0*/  LOP3.LUT R7, R6, 0xfffffe00, RZ, 0xc0, !PT ;  /* 0xfffffe0006077812 */ /* 0x000fe400078ec0ff */
[----:B------:R-:W-:Y:S02]  /*0400*/  IADD3 R6, R2, R11, RZ ;  /* 0x0000000b02067210 */ /* 0x000fe40007ffe0ff */
[----:B------:R-:W-:-:S02]  /*0410*/  IADD3 R13, R9, R16, RZ ;  /* 0x00000010090d7210 */ /* 0x000fc40007ffe0ff */
[----:B------:R-:W-:Y:S01]  /*0420*/  IADD3 R2, R0, -R7, RZ ;  /* 0x8000000700027210 */ /* 0x000fe20007ffe0ff */
[----:B------:R-:W3:Y:S01]  /*0430*/  LDC.64 R8, c[0x0][0x218] ;  /* 0x00008600ff087b82 */ /* 0x000ee20000000a00 */
[----:B------:R-:W-:Y:S02]  /*0440*/  IABS R15, R6 ;  /* 0x00000006000f7213 */ /* 0x000fe40000000000 */
[----:B------:R-:W-:Y:S01]  /*0450*/  LEA R11, R3, 0x7e00, 0xf ;  /* 0x00007e00030b7811 */ /* 0x000fe200078e78ff */
[C---:B-1----:R-:W-:Y:S01]  /*0460*/  IMAD.WIDE R4, R2.reuse, 0x4, R4 ;  /* 0x0000000402047825 */ /* 0x042fe200078e0204 */
[----:B------:R-:W-:Y:S02]  /*0470*/  IABS R13, R13 ;  /* 0x0000000d000d7213 */ /* 0x000fe40000000000 */
[----:B------:R-:W-:Y:S01]  /*0480*/  LEA R3, R17, 0x7e00, 0xf ;  /* 0x00007e0011037811 */ /* 0x000fe200078e78ff */
[----:B------:R-:W-:Y:S01]  /*0490*/  IMAD.IADD R16, R2, 0x1, R11 ;  /* 0x0000000102107824 */ /* 0x000fe200078e020b */
[----:B------:R-:W-:Y:S01]  /*04a0*/  IABS R17, R10 ;  /* 0x0000000a00117213 */ /* 0x000fe20000000000 */
[----:B------:R-:W4:Y:S01]  /*04b0*/  LDG.E.EL.128 R4, desc[UR4][R4.64] ;  /* 0x0000000404047981 */ /* 0x000f22000c2e1d00 */
[----:B------:R-:W-:-:S02]  /*04c0*/  MOV R10, R15 ;  /* 0x0000000f000a7202 */ /* 0x000fc40000000f00 */
[----:B------:R-:W-:Y:S01]  /*04d0*/  IABS R15, R12 ;  /* 0x0000000c000f7213 */ /* 0x000fe20000000000 */
[----:B------:R-:W-:Y:S01]  /*04e0*/  IMAD.MOV.U32 R12, RZ, RZ, R13 ;  /* 0x000000ffff0c7224 */ /* 0x000fe200078e000d */
[----:B------:R-:W-:Y:S02]  /*04f0*/  IADD3 R10, R10, -0x7, RZ ;  /* 0xfffffff90a0a7810 */ /* 0x000fe40007ffe0ff */
[----:B------:R-:W-:Y:S01]  /*0500*/  MOV R13, R17 ;  /* 0x00000011000d7202 */ /* 0x000fe20000000f00 */
[----:B------:R-:W-:Y:S01]  /*0510*/  VIADD R12, R12, 0xfffffff9 ;  /* 0xfffffff90c0c7836 */ /* 0x000fe20000000000 */
[----:B------:R-:W-:Y:S02]  /*0520*/  IABS R17, R10 ;  /* 0x0000000a00117213 */ /* 0x000fe40000000000 */
[----:B------:R-:W-:Y:S02]  /*0530*/  IADD3 R13, R13, -0x7, RZ ;  /* 0xfffffff90d0d7810 */ /* 0x000fe40007ffe0ff */
[----:B------:R-:W-:-:S02]  /*0540*/  IADD3 R10, R15, -0x7, RZ ;  /* 0xfffffff90f0a7810 */ /* 0x000fc40007ffe0ff */
[----:B------:R-:W-:Y:S02]  /*0550*/  IADD3 R14, R2, R3, RZ ;  /* 0x00000003020e7210 */ /* 0x000fe40007ffe0ff */
[----:B------:R-:W-:Y:S02]  /*0560*/  IABS R15, R12 ;  /* 0x0000000c000f7213 */ /* 0x000fe40000000000 */
[----:B------:R-:W-:Y:S02]  /*0570*/  IABS R13, R13 ;  /* 0x0000000d000d7213 */ /* 0x000fe40000000000 */
[----:B------:R-:W-:Y:S01]  /*0580*/  IABS R22, R10 ;  /* 0x0000000a00167213 */ /* 0x000fe20000000000 */
[----:B------:R-:W-:Y:S02]  /*0590*/  IMAD R10, R17, -0x1000, R16 ;  /* 0xfffff000110a7824 */ /* 0x000fe400078e0210 */
[----:B------:R-:W-:Y:S02]  /*05a0*/  IMAD R23, R15, -0x1000, R14 ;  /* 0xfffff0000f177824 */ /* 0x000fe400078e020e */
[----:B------:R-:W-:-:S02]  /*05b0*/  IMAD R21, R13, -0x200, R10 ;  /* 0xfffffe000d157824 */ /* 0x000fc400078e020a */
[----:B------:R-:W-:Y:S01]  /*05c0*/  IMAD R23, R22, -0x200, R23 ;  /* 0xfffffe0016177824 */ /* 0x000fe200078e0217 */
[----:B------:R-:W-:Y:S01]  /*05d0*/  IADD3 R16, R26, R11, RZ ;  /* 0x0000000b1a107210 */ /* 0x000fe20007ffe0ff */
[----:B------:R-:W-:Y:S01]  /*05e0*/  IMAD.IADD R12, R24, 0x1, R11 ;  /* 0x00000001180c7824 */ /* 0x000fe200078e020b */
[----:B------:R-:W-:Y:S01]  /*05f0*/  IADD3 R14, R28, R11, RZ ;  /* 0x0000000b1c0e7210 */ /* 0x000fe20007ffe0ff */
[----:B--2---:R-:W-:-:S04]  /*0600*/  IMAD.WIDE R10, R21, 0x4, R18 ;  /* 0x00000004150a7825 */ /* 0x004fc800078e0212 */
[----:B---3--:R-:W-:-:S04]  /*0610*/  IMAD.WIDE R8, R2, 0x4, R8 ;  /* 0x0000000402087825 */ /* 0x008fc800078e0208 */
[----:B------:R-:W-:Y:S01]  /*0620*/  IMAD.WIDE R20, R23, 0x4, R18 ;  /* 0x0000000417147825 */ /* 0x000fe200078e0212 */
[----:B------:R-:W-:Y:S02]  /*0630*/  IADD3 R26, R26, R3, RZ ;  /* 0x000000031a1a7210 */ /* 0x000fe40007ffe0ff */
[----:B------:R-:W-:Y:S01]  /*0640*/  IADD3 R28, R28, R3, RZ ;  /* 0x000000031c1c7210 */ /* 0x000fe20007ffe0ff */
[----:B------:R-:W-:Y:S02]  /*0650*/  IMAD.IADD R24, R24, 0x1, R3 ;  /* 0x0000000118187824 */ /* 0x000fe400078e0203 */
[----:B------:R-:W2:Y:S04]  /*0660*/  LDG.E R3, desc[UR4][R10.64] ;  /* 0x000000040a037981 */ /* 0x000ea8000c1e1900 */
[----:B------:R-:W3:Y:S04]  /*0670*/  LDG.E R21, desc[UR4][R20.64] ;  /* 0x0000000414157981 */ /* 0x000ee8000c1e1900 */
[----:B------:R-:W2:Y:S01]  /*0680*/  LDG.E.EL.128 R8, desc[UR4][R8.64] ;  /* 0x0000000408087981 */ /* 0x000ea2000c2e1d00 */
[----:B------:R-:W-:-:S02]  /*0690*/  IMAD R25, R15, -0x1000, R24 ;  /* 0xfffff0000f197824 */ /* 0x000fc400078e0218 */
[C---:B------:R-:W-:Y:S02]  /*06a0*/  IMAD R23, R17.reuse, -0x1000, R12 ;  /* 0xfffff00011177824 */ /* 0x040fe400078e020c */
[C---:B------:R-:W-:Y:S02]  /*06b0*/  IMAD R12, R17.reuse, -0x1000, R16 ;  /* 0xfffff000110c7824 */ /* 0x040fe400078e0210 */
[----:B------:R-:W-:Y:S02]  /*06c0*/  IMAD R14, R17, -0x1000, R14 ;  /* 0xfffff000110e7824 */ /* 0x000fe400078e020e */
[----:B------:R-:W-:Y:S02]  /*06d0*/  IMAD R17, R22, -0x200, R25 ;  /* 0xfffffe0016117824 */ /* 0x000fe400078e0219 */
[C---:B------:R-:W-:Y:S02]  /*06e0*/  IMAD R29, R15.reuse, -0x1000, R26 ;  /* 0xfffff0000f1d7824 */ /* 0x040fe400078e021a */
[----:B------:R-:W-:-:S02]  /*06f0*/  IMAD R27, R15, -0x1000, R28 ;  /* 0xfffff0000f1b7824 */ /* 0x000fc400078e021c */
[----:B------:R-:W-:-:S04]  /*0700*/  IMAD.WIDE R16, R17, 0x4, R18 ;  /* 0x0000000411107825 */ /* 0x000fc800078e0212 */
[C---:B------:R-:W-:Y:S01]  /*0710*/  IMAD R15, R13.reuse, -0x200, R12 ;  /* 0xfffffe000d0f7824 */ /* 0x040fe200078e020c */
[----:B------:R1:W5:Y:S01]  /*0720*/  LDG.E R20, desc[UR4][R16.64] ;  /* 0x0000000410147981 */ /* 0x000362000c1e1900 */
[----:B------:R-:W-:Y:S02]  /*0730*/  IMAD R29, R22, -0x200, R29 ;  /* 0xfffffe00161d7824 */ /* 0x000fe400078e021d */
[----:B------:R-:W-:Y:S02]  /*0740*/  IMAD R23, R13, -0x200, R23 ;  /* 0xfffffe000d177824 */ /* 0x000fe400078e0217 */
[----:B------:R-:W-:-:S04]  /*0750*/  IMAD.WIDE R28, R29, 0x4, R18 ;  /* 0x000000041d1c7825 */ /* 0x000fc800078e0212 */
[----:B------:R-:W-:Y:S02]  /*0760*/  IMAD R26, R13, -0x200, R14 ;  /* 0xfffffe000d1a7824 */ /* 0x000fe400078e020e */
[--C-:B-1----:R-:W-:Y:S01]  /*0770*/  IMAD.WIDE R16, R15, 0x4, R18.reuse ;  /* 0x000000040f107825 */ /* 0x102fe200078e0212 */
[----:B------:R-:W1:Y:S03]  /*0780*/  LDC.64 R12, c[0x0][0x230] ;  /* 0x00008c00ff0c7b82 */ /* 0x000e660000000a00 */
[----:B------:R-:W-:Y:S02]  /*0790*/  IMAD.WIDE R24, R23, 0x4, R18 ;  /* 0x0000000417187825 */ /* 0x000fe400078e0212 */
[----:B------:R1:W5:Y:S03]  /*07a0*/  LDG.E R23, desc[UR4][R28.64] ;  /* 0x000000041c177981 */ /* 0x000366000c1e1900 */
[----:B------:R-:W1:Y:S01]  /*07b0*/  LDC.64 R14, c[0x0][0x228] ;  /* 0x00008a00ff0e7b82 */ /* 0x000e620000000a00 */
[----:B------:R-:W-:Y:S01]  /*07c0*/  IMAD R27, R22, -0x200, R27 ;  /* 0xfffffe00161b7824 */ /* 0x000fe200078e021b */
[----:B------:R-:W5:Y:S01]  /*07d0*/  LDG.E R24, desc[UR4][R24.64] ;  /* 0x0000000418187981 */ /* 0x000f62000c1e1900 */
[----:B01----:R-:W-:-:S04]  /*07e0*/  IMAD.WIDE R28, R26, 0x4, R18 ;  /* 0x000000041a1c7825 */ /* 0x003fc800078e0212 */
[----:B------:R-:W-:Y:S01]  /*07f0*/  IMAD.WIDE R26, R27, 0x4, R18 ;  /* 0x000000041b1a7825 */ /* 0x000fe200078e0212 */
[----:B------:R0:W5:Y:S04]  /*0800*/  LDG.E R25, desc[UR4][R16.64] ;  /* 0x0000000410197981 */ /* 0x000168000c1e1900 */
[----:B------:R-:W5:Y:S04]  /*0810*/  LDG.E R22, desc[UR4][R28.64] ;  /* 0x000000041c167981 */ /* 0x000f68000c1e1900 */
[----:B------:R-:W5:Y:S01]  /*0820*/  LDG.E R26, desc[UR4][R26.64] ;  /* 0x000000041a1a7981 */ /* 0x000f62000c1e1900 */
[----:B0-----:R-:W-:-:S04]  /*0830*/  IMAD.WIDE R16, R2, 0x4, R12 ;  /* 0x0000000402107825 */ /* 0x001fc800078e020c */
[----:B------:R-:W-:Y:S02]  /*0840*/  IMAD.WIDE R14, R2, 0x4, R14 ;  /* 0x00000004020e7825 */ /* 0x000fe400078e020e */
[----:B------:R-:W5:Y:S04]  /*0850*/  LDG.E.EL.128 R16, desc[UR4][R16.64] ;  /* 0x0000000410107981 */ /* 0x000f68000c2e1d00 */
[----:B------:R-:W5:Y:S01]  /*0860*/  LDG.E.EL.128 R12, desc[UR4][R14.64] ;  /* 0x000000040e0c7981 */ /* 0x000f62000c2e1d00 */
[----:B----4-:R-:W-:Y:S01]  /*0870*/  FADD R2, R4, 9.9999997473787516356e-06 ;  /* 0x3727c5ac04027421 */ /* 0x010fe20000000000 */
[----:B------:R-:W-:Y:S01]  /*0880*/  FADD R4, R5, 9.9999997473787516356e-06 ;  /* 0x3727c5ac05047421 */ /* 0x000fe20000000000 */
[----:B------:R-:W-:-:S04]  /*0890*/  FADD R5, R6, 9.9999997473787516356e-06 ;  /* 0x3727c5ac06057421 */ /* 0x000fc80000000000 */
[----:B------:R-:W0:Y:S01]  /*08a0*/  MUFU.SQRT R2, R2 ;  /* 0x0000000200027308 */ /* 0x000e220000002000 */
[----:B------:R-:W-:-:S07]  /*08b0*/  FADD R7, R7, 9.9999997473787516356e-06 ;  /* 0x3727c5ac07077421 */ /* 0x000fce0000000000 */
[----:B------:R-:W1:Y:S08]  /*08c0*/  MUFU.SQRT R4, R4 ;  /* 0x0000000400047308 */ /* 0x000e700000002000 */
[----:B------:R-:W4:Y:S01]  /*08d0*/  MUFU.SQRT R5, R5 ;  /* 0x0000000500057308 */ /* 0x000f220000002000 */
[----:B0-----:R-:W-:-:S07]  /*08e0*/  FSETP.GT.AND P6, PT, R2, 8.50705917302346158658e+37, PT ;  /* 0x7e8000000200780b */ /* 0x001fce0003fc4000 */
[----:B------:R-:W0:Y:S01]  /*08f0*/  MUFU.SQRT R6, R7 ;  /* 0x0000000700067308 */ /* 0x000e220000002000 */
[----:B-1----:R-:W-:Y:S02]  /*0900*/  FSETP.GT.AND P5, PT, R4, 8.50705917302346158658e+37, PT ;  /* 0x7e8000000400780b */ /* 0x002fe40003fa4000 */
[----:B------:R-:W-:Y:S02]  /*0910*/  FSETP.GEU.AND P4, PT, R2, 1.175494350822287508e-38, PT ;  /* 0x008000000200780b */ /* 0x000fe40003f8e000 */
[----:B------:R-:W-:Y:S02]  /*0920*/  FSETP.GEU.AND P3, PT, R4, 1.175494350822287508e-38, PT ;  /* 0x008000000400780b */ /* 0x000fe40003f6e000 */
[C---:B----4-:R-:W-:Y:S01]  /*0930*/  FSETP.GT.AND P2, PT, R5.reuse, 8.50705917302346158658e+37, PT ;  /* 0x7e8000000500780b */ /* 0x050fe20003f44000 */
[----:B------:R-:W-:Y:S01]  /*0940*/  @P6 FMUL R2, R2, 0.25 ;  /* 0x3e80000002026820 */ /* 0x000fe20000400000 */
[----:B------:R-:W-:Y:S02]  /*0950*/  FSETP.GEU.AND P0, PT, R5, 1.175494350822287508e-38, PT ;  /* 0x008000000500780b */ /* 0x000fe40003f0e000 */
[----:B0-----:R-:W-:Y:S01]  /*0960*/  FSETP.GT.AND P1, PT, R6, 8.50705917302346158658e+37, PT ;  /* 0x7e8000000600780b */ /* 0x001fe20003f24000 */
[--C-:B--2---:R-:W-:Y:S01]  /*0970*/  FADD R3, R3, -R8.reuse ;  /* 0x8000000803037221 */ /* 0x104fe20000000000 */
[----:B---3--:R-:W-:Y:S01]  /*0980*/  FADD R21, R21, -R8 ;  /* 0x8000000815157221 */ /* 0x008fe20000000000 */
[----:B------:R-:W-:Y:S01]  /*0990*/  HFMA2.MMA R8, -RZ, RZ, 1.625, 0 ;  /* 0x3e800000ff087435 */ /* 0x000fe200000001ff */
[----:B------:R-:W-:-:S09]  /*09a0*/  @P5 FMUL R4, R4, 0.25 ;  /* 0x3e80000004045820 */ /* 0x000fd20000400000 */
[----:B------:R-:W-:Y:S02]  /*09b0*/  FSEL R7, R8, 1, P6 ;  /* 0x3f80000008077808 */ /* 0x000fe40003000000 */
[----:B------:R-:W-:Y:S01]  /*09c0*/  FSETP.GEU.AND P6, PT, R6, 1.175494350822287508e-38, PT ;  /* 0x008000000600780b */ /* 0x000fe20003fce000 */
[----:B------:R-:W-:Y:S01]  /*09d0*/  @P2 FMUL R5, R5, 0.25 ;  /* 0x3e80000005052820 */ /* 0x000fe20000400000 */
[----:B------:R-:W-:Y:S01]  /*09e0*/  @!P4 FMUL R2, R2, 16777216 ;  /* 0x4b8000000202c820 */ /* 0x000fe20000400000 */
[----:B------:R-:W-:Y:S01]  /*09f0*/  @P1 FMUL R6, R6, 0.25 ;  /* 0x3e80000006061820 */ /* 0x000fe20000400000 */
[----:B------:R-:W-:Y:S01]  /*0a00*/  @!P3 FMUL R4, R4, 16777216 ;  /* 0x4b8000000404b820 */ /* 0x000fe20000400000 */
[----:B------:R-:W-:-:S03]  /*0a10*/  @!P0 FMUL R5, R5, 16777216 ;  /* 0x4b80000005058820 */ /* 0x000fc60000400000 */
[----:B------:R-:W0:Y:S05]  /*0a20*/  MUFU.RCP R2, R2 ;  /* 0x0000000200027308 */ /* 0x000e2a0000001000 */
[----:B------:R-:W-:-:S03]  /*0a30*/  @!P6 FMUL R6, R6, 16777216 ;  /* 0x4b8000000606e820 */ /* 0x000fc60000400000 */
[----:B------:R-:W1:Y:S01]  /*0a40*/  MUFU.RCP R4, R4 ;  /* 0x0000000400047308 */ /* 0x000e620000001000 */
[----:B-----5:R-:W-:-:S07]  /*0a50*/  FADD R20, R20, -R9 ;  /* 0x8000000914147221 */ /* 0x020fce0000000000 */
[----:B------:R-:W2:Y:S01]  /*0a60*/  MUFU.RCP R5, R5 ;  /* 0x0000000500057308 */ /* 0x000ea20000001000 */
[----:B------:R-:W-:Y:S01]  /*0a70*/  FADD R23, R23, -R10 ;  /* 0x8000000a17177221 */ /* 0x000fe20000000000 */
[----:B------:R-:W-:Y:S01]  /*0a80*/  FADD R24, R24, -R9 ;  /* 0x8000000918187221 */ /* 0x000fe20000000000 */
[----:B------:R-:W-:-:S05]  /*0a90*/  FSEL R9, R8, 1, P5 ;  /* 0x3f80000008097808 */ /* 0x000fca0002800000 */
[----:B------:R-:W3:Y:S01]  /*0aa0*/  MUFU.RCP R6, R6 ;  /* 0x0000000600067308 */ /* 0x000ee20000001000 */
[----:B------:R-:W-:Y:S01]  /*0ab0*/  @!P4 FMUL R7, R7, 16777216 ;  /* 0x4b8000000707c820 */ /* 0x000fe20000400000 */
[----:B------:R-:W-:Y:S01]  /*0ac0*/  @!P3 FMUL R9, R9, 16777216 ;  /* 0x4b8000000909b820 */ /* 0x000fe20000400000 */
[----:B------:R-:W-:Y:S01]  /*0ad0*/  FADD R25, R25, -R10 ;  /* 0x8000000a19197221 */ /* 0x000fe20000000000 */
[----:B------:R-:W-:Y:S01]  /*0ae0*/  FSEL R10, R8, 1, P2 ;  /* 0x3f800000080a7808 */ /* 0x000fe20001000000 */
[--C-:B------:R-:W-:Y:S01]  /*0af0*/  FADD R22, R22, -R11.reuse ;  /* 0x8000000b16167221 */ /* 0x100fe20000000000 */
[----:B------:R-:W-:Y:S01]  /*0b00*/  FADD R26, R26, -R11 ;  /* 0x8000000b1a1a7221 */ /* 0x000fe20000000000 */
[----:B------:R-:W-:Y:S02]  /*0b10*/  FSEL R11, R8, 1, P1 ;  /* 0x3f800000080b7808 */ /* 0x000fe40000800000 */
[----:B------:R-:W-:Y:S01]  /*0b20*/  @!P0 FMUL R10, R10, 16777216 ;  /* 0x4b8000000a0a8820 */ /* 0x000fe20000400000 */
[----:B0-----:R-:W-:Y:S01]  /*0b30*/  FMUL R2, R2, R7 ;  /* 0x0000000702027220 */ /* 0x001fe20000400000 */
[----:B-1----:R-:W-:Y:S01]  /*0b40*/  FMUL R7, R4, R9 ;  /* 0x0000000904077220 */ /* 0x002fe20000400000 */
[----:B------:R-:W-:Y:S01]  /*0b50*/  @!P6 FMUL R11, R11, 16777216 ;  /* 0x4b8000000b0be820 */ /* 0x000fe20000400000 */
[----:B------:R-:W0:Y:S01]  /*0b60*/  LDC.64 R8, c[0x0][0x238] ;  /* 0x00008e00ff087b82 */ /* 0x000e220000000a00 */
[----:B--2---:R-:W-:-:S02]  /*0b70*/  FMUL R4, R5, R10 ;  /* 0x0000000a05047220 */ /* 0x004fc40000400000 */
[----:B---3--:R-:W-:-:S04]  /*0b80*/  FMUL R5, R6, R11 ;  /* 0x0000000b06057220 */ /* 0x008fc80000400000 */
[----:B------:R-:W-:Y:S01]  /*0b90*/  FMUL R22, R5, R22 ;  /* 0x0000001605167220 */ /* 0x000fe20000400000 */
[C---:B------:R-:W-:Y:S01]  /*0ba0*/  FMUL R3, R2.reuse, R3 ;  /* 0x0000000302037220 */ /* 0x040fe20000400000 */
[----:B------:R-:W-:Y:S01]  /*0bb0*/  FMUL R21, R2, R21 ;  /* 0x0000001502157220 */ /* 0x000fe20000400000 */
[----:B------:R-:W-:Y:S01]  /*0bc0*/  FMUL R24, R7, R24 ;  /* 0x0000001807187220 */ /* 0x000fe20000400000 */
[----:B------:R-:W-:Y:S01]  /*0bd0*/  FFMA R22, R15, R22, R19 ;  /* 0x000000160f167223 */ /* 0x000fe20000000013 */
[----:B------:R-:W-:Y:S01]  /*0be0*/  FMUL R20, R7, R20 ;  /* 0x0000001407147220 */ /* 0x000fe20000400000 */
[C---:B------:R-:W-:Y:S01]  /*0bf0*/  FMUL R25, R4.reuse, R25 ;  /* 0x0000001904197220 */ /* 0x040fe20000400000 */
[----:B------:R-:W-:Y:S01]  /*0c00*/  FMUL R23, R4, R23 ;  /* 0x0000001704177220 */ /* 0x000fe20000400000 */
[----:B------:R-:W-:Y:S01]  /*0c10*/  FMUL R26, R5, R26 ;  /* 0x0000001a051a7220 */ /* 0x000fe20000400000 */
[C-C-:B------:R-:W-:Y:S01]  /*0c20*/  FFMA R3, R12.reuse, R3, R16.reuse ;  /* 0x000000030c037223 */ /* 0x140fe20000000010 */
[----:B------:R-:W-:Y:S01]  /*0c30*/  FFMA R12, R12, R21, R16 ;  /* 0x000000150c0c7223 */ /* 0x000fe20000000010 */
[C-C-:B------:R-:W-:Y:S01]  /*0c40*/  FFMA R24, R13.reuse, R24, R17.reuse ;  /* 0x000000180d187223 */ /* 0x140fe20000000011 */
[----:B------:R-:W-:Y:S01]  /*0c50*/  FFMA R20, R13, R20, R17 ;  /* 0x000000140d147223 */ /* 0x000fe20000000011 */
[C-C-:B------:R-:W-:Y:S01]  /*0c60*/  FFMA R25, R14.reuse, R25, R18.reuse ;  /* 0x000000190e197223 */ /* 0x140fe20000000012 */
[----:B------:R-:W-:Y:S01]  /*0c70*/  FFMA R23, R14, R23, R18 ;  /* 0x000000170e177223 */ /* 0x000fe20000000012 */
[----:B------:R-:W-:Y:S01]  /*0c80*/  FFMA R26, R15, R26, R19 ;  /* 0x0000001a0f1a7223 */ /* 0x000fe20000000013 */
[----:B------:R-:W-:-:S02]  /*0c90*/  FSETP.GEU.AND P6, PT, R22, RZ, PT ;  /* 0x000000ff1600720b */ /* 0x000fc40003fce000 */
[----:B------:R-:W-:Y:S02]  /*0ca0*/  FSETP.GEU.AND P0, PT, R25, RZ, PT ;  /* 0x000000ff1900720b */ /* 0x000fe40003f0e000 */
[----:B------:R-:W-:Y:S02]  /*0cb0*/  SEL R7, R22, RZ, P6 ;  /* 0x000000ff16077207 */ /* 0x000fe40003000000 */
[----:B------:R-:W-:Y:S02]  /*0cc0*/  FSETP.GEU.AND P1, PT, R24, RZ, PT ;  /* 0x000000ff1800720b */ /* 0x000fe40003f2e000 */
[----:B------:R-:W-:Y:S02]  /*0cd0*/  FSETP.GEU.AND P2, PT, R3, RZ, PT ;  /* 0x000000ff0300720b */ /* 0x000fe40003f4e000 */
[----:B------:R-:W-:Y:S02]  /*0ce0*/  FSETP.GEU.AND P3, PT, R26, RZ, PT ;  /* 0x000000ff1a00720b */ /* 0x000fe40003f6e000 */
[----:B------:R-:W-:-:S02]  /*0cf0*/  FSETP.GEU.AND P4, PT, R23, RZ, PT ;  /* 0x000000ff1700720b */ /* 0x000fc40003f8e000 */
[----:B------:R-:W-:Y:S02]  /*0d00*/  FSETP.GEU.AND P5, PT, R20, RZ, PT ;  /* 0x000000ff1400720b */ /* 0x000fe40003fae000 */
[----:B------:R-:W-:Y:S01]  /*0d10*/  FSETP.GEU.AND P6, PT, R12, RZ, PT ;  /* 0x000000ff0c00720b */ /* 0x000fe20003fce000 */
[----:B0-----:R-:W-:Y:S01]  /*0d20*/  IMAD.WIDE R8, R0, 0x4, R8 ;  /* 0x0000000400087825 */ /* 0x001fe200078e0208 */
[----:B------:R-:W-:Y:S02]  /*0d30*/  SEL R6, R25, RZ, P0 ;  /* 0x000000ff19067207 */ /* 0x000fe40000000000 */
[----:B------:R-:W-:Y:S02]  /*0d40*/  SEL R5, R24, RZ, P1 ;  /* 0x000000ff18057207 */ /* 0x000fe40000800000 */
[----:B------:R-:W-:Y:S02]  /*0d50*/  SEL R4, R3, RZ, P2 ;  /* 0x000000ff03047207 */ /* 0x000fe40001000000 */
[----:B------:R-:W-:-:S02]  /*0d60*/  SEL R15, R26, RZ, P3 ;  /* 0x000000ff1a0f7207 */ /* 0x000fc40001800000 */
[----:B------:R-:W-:Y:S02]  /*0d70*/  SEL R14, R23, RZ, P4 ;  /* 0x000000ff170e7207 */ /* 0x000fe40002000000 */
[----:B------:R-:W-:Y:S02]  /*0d80*/  SEL R13, R20, RZ, P5 ;  /* 0x000000ff140d7207 */ /* 0x000fe40002800000 */
[----:B------:R-:W-:Y:S01]  /*0d90*/  SEL R12, R12, RZ, P6 ;  /* 0x000000ff0c0c7207 */ /* 0x000fe20003000000 */
[----:B------:R-:W-:Y:S04]  /*0da0*/  STG.E.128 desc[UR4][R8.64], R4 ;  /* 0x0000000408007986 */ /* 0x000fe8000c101d04 */
[----:B------:R-:W-:Y:S01]  /*0db0*/  STG.E.128 desc[UR4][R8.64+0x800], R12 ;  /* 0x0008000c08007986 */ /* 0x000fe2000c101d04 */
[----:B------:R-:W-:Y:S05]  /*0dc0*/  EXIT ;  /* 0x000000000000794d */ /* 0x000fea0003800000 */
.L_x_0:
[----:B------:R-:W-:-:S00]  /*0dd0*/  BRA `(.L_x_0) ;  /* 0xfffffffc00fc7947 */ /* 0x000fc0000383ffff */
[----:B------:R-:W-:-:S00]  /*0de0*/  NOP ;  /* 0x0000000000007918 */ /* 0x000fc00000000000 */
        /* <DEDUP_REMOVED lines=9> */
.L_x_1:


//--------------------- .nv.global.init           --------------------------
	.section	.nv.global.init,"aw",@progbits
.nv.global.init:
	.type		_$_str,@object
	.size		_$_str,(_$_str_$_2 - _$_str)
_$_str:
        /*0000*/ 	.byte	0x5f, 0x5f, 0x43, 0x55, 0x44, 0x41, 0x5f, 0x46, 0x54, 0x5a, 0x00
	.type		_$_str_$_2,@object
	.size		_$_str_$_2,(.L_1 - _$_str_$_2)
_$_str_$_2:
        /*000b*/ 	.byte	0x5f, 0x5f, 0x43, 0x55, 0x44, 0x41, 0x5f, 0x50, 0x52, 0x45, 0x43, 0x5f, 0x53, 0x51, 0x52, 0x54
        /*001b*/ 	.byte	0x00
.L_1:


//--------------------- .nv.constant0.triton_poi_fused__native_batch_norm_legit_no_training_reflection_pad2d_relu_12 --------------------------
	.section	.nv.constant0.triton_poi_fused__native_batch_norm_legit_no_training_reflection_pad2d_relu_12,"a",@progbits
	.sectionflags	@""
	.align	4
.nv.constant0.triton_poi_fused__native_batch_norm_legit_no_training_reflection_pad2d_relu_12:
	.zero		580
